//
// Generated by NVIDIA NVVM Compiler
//
// Compiler Build ID: CL-36424714
// Cuda compilation tools, release 13.0, V13.0.88
// Based on NVVM 20.0.0
//

.version 9.0
.target sm_100
.address_size 64

	// .globl	_Z22gpuIncrementVecByConstPff

.visible .entry _Z22gpuIncrementVecByConstPff(
	.param .u64 .ptr .align 1 _Z22gpuIncrementVecByConstPff_param_0,
	.param .f32 _Z22gpuIncrementVecByConstPff_param_1
)
{
	.reg .pred 	%p<2>;
	.reg .b32 	%r<2>;
	.reg .b32 	%f<4>;
	.reg .b64 	%rd<5>;

	ld.param.u64 	%rd1, [_Z22gpuIncrementVecByConstPff_param_0];
	ld.param.f32 	%f1, [_Z22gpuIncrementVecByConstPff_param_1];
	mov.u32 	%r1, %tid.x;
	setp.gt.u32 	%p1, %r1, 499;
	@%p1 bra 	$L__BB0_2;
	cvta.to.global.u64 	%rd2, %rd1;
	mul.wide.u32 	%rd3, %r1, 4;
	add.s64 	%rd4, %rd2, %rd3;
	ld.global.f32 	%f2, [%rd4];
	add.f32 	%f3, %f1, %f2;
	st.global.f32 	[%rd4], %f3;
$L__BB0_2:
	ret;

}
	// .globl	_Z10gpuSqrtVecPf
.visible .entry _Z10gpuSqrtVecPf(
	.param .u64 .ptr .align 1 _Z10gpuSqrtVecPf_param_0
)
{
	.reg .pred 	%p<2>;
	.reg .b32 	%r<2>;
	.reg .b32 	%f<3>;
	.reg .b64 	%rd<5>;

	ld.param.u64 	%rd1, [_Z10gpuSqrtVecPf_param_0];
	mov.u32 	%r1, %tid.x;
	setp.gt.u32 	%p1, %r1, 499;
	@%p1 bra 	$L__BB1_2;
	cvta.to.global.u64 	%rd2, %rd1;
	mul.wide.u32 	%rd3, %r1, 4;
	add.s64 	%rd4, %rd2, %rd3;
	ld.global.f32 	%f1, [%rd4];
	sqrt.rn.f32 	%f2, %f1;
	st.global.f32 	[%rd4], %f2;
$L__BB1_2:
	ret;

}


// ===== COMPILED SASS (sm_100) =====

	.target	sm_100

	.elftype	@"ET_EXEC"


//--------------------- .note.nv.tkinfo           --------------------------
	.section	.note.nv.tkinfo,"",@"SHT_NOTE"
	.sectionflags	@"SHF_NOTE_NV_TKINFO"
	.tkinfo
        /*0018*/ 	.word	0x00000002
        /*0030*/ 	.string	""
        /*0030*/ 	.string	"ptxas"
        /*0030*/ 	.string	"Cuda compilation tools, release 13.0, V13.0.88"
        /*0030*/ 	.string	"Build cuda_13.0.r13.0/compiler.36424714_0"
        /*0030*/ 	.string	"-arch sm_100 -m 64 "



//--------------------- .note.nv.cuinfo           --------------------------
	.section	.note.nv.cuinfo,"",@"SHT_NOTE"
	.sectionflags	@"SHF_NOTE_NV_CUINFO"
        /*0018*/ 	.short	0x0002
        /*001a*/ 	.short	0x0064
        /*001c*/ 	.short	0x0082
	.zero		2


//--------------------- .nv.info                  --------------------------
	.section	.nv.info,"",@"SHT_CUDA_INFO"
	.align	4


	//----- nvinfo : EIATTR_REGCOUNT
	.align		4
        /*0000*/ 	.byte	0x04, 0x2f
        /*0002*/ 	.short	(.L_1 - .L_0)
	.align		4
.L_0:
        /*0004*/ 	.word	index@(_Z22gpuIncrementVecByConstPff)
        /*0008*/ 	.word	0x00000008


	//----- nvinfo : EIATTR_FRAME_SIZE
	.align		4
.L_1:
        /*000c*/ 	.byte	0x04, 0x11
        /*000e*/ 	.short	(.L_3 - .L_2)
	.align		4
.L_2:
        /*0010*/ 	.word	index@(_Z22gpuIncrementVecByConstPff)
        /*0014*/ 	.word	0x00000000


	//----- nvinfo : EIATTR_REGCOUNT
	.align		4
.L_3:
        /*0018*/ 	.byte	0x04, 0x2f
        /*001a*/ 	.short	(.L_5 - .L_4)
	.align		4
.L_4:
        /*001c*/ 	.word	index@(_Z10gpuSqrtVecPf)
        /*0020*/ 	.word	0x0000000c


	//----- nvinfo : EIATTR_FRAME_SIZE
	.align		4
.L_5:
        /*0024*/ 	.byte	0x04, 0x11
        /*0026*/ 	.short	(.L_7 - .L_6)
	.align		4
.L_6:
        /*0028*/ 	.word	index@($__internal_0_$__cuda_sm20_sqrt_rn_f32_slowpath)
        /*002c*/ 	.word	0x00000000


	//----- nvinfo : EIATTR_FRAME_SIZE
	.align		4
.L_7:
        /*0030*/ 	.byte	0x04, 0x11
        /*0032*/ 	.short	(.L_9 - .L_8)
	.align		4
.L_8:
        /*0034*/ 	.word	index@(_Z10gpuSqrtVecPf)
        /*0038*/ 	.word	0x00000000


	//----- nvinfo : EIATTR_MIN_STACK_SIZE
	.align		4
.L_9:
        /*003c*/ 	.byte	0x04, 0x12
        /*003e*/ 	.short	(.L_11 - .L_10)
	.align		4
.L_10:
        /*0040*/ 	.word	index@(_Z10gpuSqrtVecPf)
        /*0044*/ 	.word	0x00000000


	//----- nvinfo : EIATTR_MIN_STACK_SIZE
	.align		4
.L_11:
        /*0048*/ 	.byte	0x04, 0x12
        /*004a*/ 	.short	(.L_13 - .L_12)
	.align		4
.L_12:
        /*004c*/ 	.word	index@(_Z22gpuIncrementVecByConstPff)
        /*0050*/ 	.word	0x00000000
.L_13:


//--------------------- .nv.compat                --------------------------
	.section	.nv.compat,"",@"SHT_CUDA_COMPAT_INFO"
	.align	4
        /*0000*/ 	.byte	0x02, 0x09, 0x00, 0x00, 0x02, 0x02, 0x01, 0x00, 0x02, 0x05, 0x05, 0x00, 0x03, 0x07, 0x01, 0x01
        /*0010*/ 	.byte	0x02, 0x03, 0x00, 0x00, 0x02, 0x06, 0x01, 0x00, 0x04, 0x0b, 0x08, 0x00, 0x01, 0x00, 0x00, 0x00
        /*0020*/ 	.byte	0x00, 0x00, 0x00, 0x00


//--------------------- .nv.info._Z10gpuSqrtVecPf --------------------------
	.section	.nv.info._Z10gpuSqrtVecPf,"",@"SHT_CUDA_INFO"
	.sectionflags	@""
	.align	4


	//----- nvinfo : EIATTR_CUDA_API_VERSION
	.align		4
        /*0000*/ 	.byte	0x04, 0x37
        /*0002*/ 	.short	(.L_15 - .L_14)
.L_14:
        /*0004*/ 	.word	0x00000082


	//----- nvinfo : EIATTR_KPARAM_INFO
	.align		4
.L_15:
        /*0008*/ 	.byte	0x04, 0x17
        /*000a*/ 	.short	(.L_17 - .L_16)
.L_16:
        /*000c*/ 	.word	0x00000000
        /*0010*/ 	.short	0x0000
        /*0012*/ 	.short	0x0000
        /*0014*/ 	.byte	0x00, 0xf5, 0x21, 0x00


	//----- nvinfo : EIATTR_SPARSE_MMA_MASK
	.align		4
.L_17:
        /*0018*/ 	.byte	0x03, 0x50
        /*001a*/ 	.short	0x0000


	//----- nvinfo : EIATTR_MAXREG_COUNT
	.align		4
        /*001c*/ 	.byte	0x03, 0x1b
        /*001e*/ 	.short	0x00ff


	//----- nvinfo : EIATTR_MERCURY_ISA_VERSION
	.align		4
        /*0020*/ 	.byte	0x03, 0x5f
        /*0022*/ 	.short	0x0101


	//----- nvinfo : EIATTR_VRC_CTA_INIT_COUNT
	.align		4
        /*0024*/ 	.byte	0x02, 0x4a
	.zero		1
	.zero		1


	//----- nvinfo : EIATTR_EXIT_INSTR_OFFSETS
	.align		4
        /*0028*/ 	.byte	0x04, 0x1c
        /*002a*/ 	.short	(.L_19 - .L_18)


	//   ....[0]....
.L_18:
        /*002c*/ 	.word	0x00000030


	//   ....[1]....
        /*0030*/ 	.word	0x00000170


	//----- nvinfo : EIATTR_CRS_STACK_SIZE
	.align		4
.L_19:
        /*0034*/ 	.byte	0x04, 0x1e
        /*0036*/ 	.short	(.L_21 - .L_20)
.L_20:
        /*0038*/ 	.word	0x00000000


	//----- nvinfo : EIATTR_CBANK_PARAM_SIZE
	.align		4
.L_21:
        /*003c*/ 	.byte	0x03, 0x19
        /*003e*/ 	.short	0x0008


	//----- nvinfo : EIATTR_PARAM_CBANK
	.align		4
        /*0040*/ 	.byte	0x04, 0x0a
        /*0042*/ 	.short	(.L_23 - .L_22)
	.align		4
.L_22:
        /*0044*/ 	.word	index@(.nv.constant0._Z10gpuSqrtVecPf)
        /*0048*/ 	.short	0x0380
        /*004a*/ 	.short	0x0008


	//----- nvinfo : EIATTR_SW_WAR
	.align		4
.L_23:
        /*004c*/ 	.byte	0x04, 0x36
        /*004e*/ 	.short	(.L_25 - .L_24)
.L_24:
        /*0050*/ 	.word	0x00000008
.L_25:


//--------------------- .nv.info._Z22gpuIncrementVecByConstPff --------------------------
	.section	.nv.info._Z22gpuIncrementVecByConstPff,"",@"SHT_CUDA_INFO"
	.sectionflags	@""
	.align	4


	//----- nvinfo : EIATTR_CUDA_API_VERSION
	.align		4
        /*0000*/ 	.byte	0x04, 0x37
        /*0002*/ 	.short	(.L_27 - .L_26)
.L_26:
        /*0004*/ 	.word	0x00000082


	//----- nvinfo : EIATTR_KPARAM_INFO
	.align		4
.L_27:
        /*0008*/ 	.byte	0x04, 0x17
        /*000a*/ 	.short	(.L_29 - .L_28)
.L_28:
        /*000c*/ 	.word	0x00000000
        /*0010*/ 	.short	0x0001
        /*0012*/ 	.short	0x0008
        /*0014*/ 	.byte	0x00, 0xf0, 0x11, 0x00


	//----- nvinfo : EIATTR_KPARAM_INFO
	.align		4
.L_29:
        /*0018*/ 	.byte	0x04, 0x17
        /*001a*/ 	.short	(.L_31 - .L_30)
.L_30:
        /*001c*/ 	.word	0x00000000
        /*0020*/ 	.short	0x0000
        /*0022*/ 	.short	0x0000
        /*0024*/ 	.byte	0x00, 0xf5, 0x21, 0x00


	//----- nvinfo : EIATTR_SPARSE_MMA_MASK
	.align		4
.L_31:
        /*0028*/ 	.byte	0x03, 0x50
        /*002a*/ 	.short	0x0000


	//----- nvinfo : EIATTR_MAXREG_COUNT
	.align		4
        /*002c*/ 	.byte	0x03, 0x1b
        /*002e*/ 	.short	0x00ff


	//----- nvinfo : EIATTR_MERCURY_ISA_VERSION
	.align		4
        /*0030*/ 	.byte	0x03, 0x5f
        /*0032*/ 	.short	0x0101


	//----- nvinfo : EIATTR_VRC_CTA_INIT_COUNT
	.align		4
        /*0034*/ 	.byte	0x02, 0x4a
	.zero		1
	.zero		1


	//----- nvinfo : EIATTR_EXIT_INSTR_OFFSETS
	.align		4
        /*0038*/ 	.byte	0x04, 0x1c
        /*003a*/ 	.short	(.L_33 - .L_32)


	//   ....[0]....
.L_32:
        /*003c*/ 	.word	0x00000030


	//   ....[1]....
        /*0040*/ 	.word	0x000000b0


	//----- nvinfo : EIATTR_CBANK_PARAM_SIZE
	.align		4
.L_33:
        /*0044*/ 	.byte	0x03, 0x19
        /*0046*/ 	.short	0x000c


	//----- nvinfo : EIATTR_PARAM_CBANK
	.align		4
        /*0048*/ 	.byte	0x04, 0x0a
        /*004a*/ 	.short	(.L_35 - .L_34)
	.align		4
.L_34:
        /*004c*/ 	.word	index@(.nv.constant0._Z22gpuIncrementVecByConstPff)
        /*0050*/ 	.short	0x0380
        /*0052*/ 	.short	0x000c


	//----- nvinfo : EIATTR_SW_WAR
	.align		4
.L_35:
        /*0054*/ 	.byte	0x04, 0x36
        /*0056*/ 	.short	(.L_37 - .L_36)
.L_36:
        /*0058*/ 	.word	0x00000008
.L_37:


//--------------------- .nv.callgraph             --------------------------
	.section	.nv.callgraph,"",@"SHT_CUDA_CALLGRAPH"
	.align	4
	.sectionentsize	8
	.align		4
        /*0000*/ 	.word	0x00000000
	.align		4
        /*0004*/ 	.word	0xffffffff
	.align		4
        /*0008*/ 	.word	0x00000000
	.align		4
        /*000c*/ 	.word	0xfffffffe
	.align		4
        /*0010*/ 	.word	0x00000000
	.align		4
        /*0014*/ 	.word	0xfffffffd
	.align		4
        /*0018*/ 	.word	0x00000000
	.align		4
        /*001c*/ 	.word	0xfffffffc


//--------------------- .text._Z10gpuSqrtVecPf    --------------------------
	.section	.text._Z10gpuSqrtVecPf,"ax",@progbits
	.align	128
        .global         _Z10gpuSqrtVecPf
        .type           _Z10gpuSqrtVecPf,@function
        .size           _Z10gpuSqrtVecPf,(.L_x_6 - _Z10gpuSqrtVecPf)
        .other          _Z10gpuSqrtVecPf,@"STO_CUDA_ENTRY STV_DEFAULT"
_Z10gpuSqrtVecPf:
.text._Z10gpuSqrtVecPf:
[----:B------:R-:W-:Y:S01]  /*0000*/  LDC R1, c[0x0][0x37c] ;  /* 0x0000df00ff017b82 */ /* 0x000fe20000000800 */
[----:B------:R-:W0:Y:S02]  /*0010*/  S2R R5, SR_TID.X ;  /* 0x0000000000057919 */ /* 0x000e240000002100 */
[----:B0-----:R-:W-:-:S13]  /*0020*/  ISETP.GT.U32.AND P0, PT, R5, 0x1f3, PT ;  /* 0x000001f30500780c */ /* 0x001fda0003f04070 */
[----:B------:R-:W-:Y:S05]  /*0030*/  @P0 EXIT ;  /* 0x000000000000094d */ /* 0x000fea0003800000 */
[----:B------:R-:W0:Y:S01]  /*0040*/  LDC.64 R2, c[0x0][0x380] ;  /* 0x0000e000ff027b82 */ /* 0x000e220000000a00 */
[----:B------:R-:W1:Y:S01]  /*0050*/  LDCU.64 UR4, c[0x0][0x358] ;  /* 0x00006b00ff0477ac */ /* 0x000e620008000a00 */
[----:B0-----:R-:W-:-:S05]  /*0060*/  IMAD.WIDE.U32 R2, R5, 0x4, R2 ;  /* 0x0000000405027825 */ /* 0x001fca00078e0002 */
[----:B-1----:R-:W2:Y:S01]  /*0070*/  LDG.E R0, desc[UR4][R2.64] ;  /* 0x0000000402007981 */ /* 0x002ea2000c1e1900 */
[----:B------:R-:W-:Y:S01]  /*0080*/  BSSY.RECONVERGENT B0, `(.L_x_0) ;  /* 0x000000d000007945 */ /* 0x000fe20003800200 */
[----:B--2---:R-:W-:Y:S01]  /*0090*/  IADD3 R4, PT, PT, R0, -0xd000000, RZ ;  /* 0xf300000000047810 */ /* 0x004fe20007ffe0ff */
[----:B------:R0:W1:Y:S03]  /*00a0*/  MUFU.RSQ R5, R0 ;  /* 0x0000000000057308 */ /* 0x0000660000001400 */
[----:B------:R-:W-:-:S13]  /*00b0*/  ISETP.GT.U32.AND P0, PT, R4, 0x727fffff, PT ;  /* 0x727fffff0400780c */ /* 0x000fda0003f04070 */
[----:B0-----:R-:W-:Y:S05]  /*00c0*/  @!P0 BRA `(.L_x_1) ;  /* 0x0000000000108947 */ /* 0x001fea0003800000 */
[----:B------:R-:W-:-:S07]  /*00d0*/  MOV R9, 0xf0 ;  /* 0x000000f000097802 */ /* 0x000fce0000000f00 */
[----:B-1----:R-:W-:Y:S05]  /*00e0*/  CALL.REL.NOINC `($__internal_0_$__cuda_sm20_sqrt_rn_f32_slowpath) ;  /* 0x0000000000247944 */ /* 0x002fea0003c00000 */
[----:B------:R-:W-:Y:S01]  /*00f0*/  MOV R5, R0 ;  /* 0x0000000000057202 */ /* 0x000fe20000000f00 */
[----:B------:R-:W-:Y:S06]  /*0100*/  BRA `(.L_x_2) ;  /* 0x0000000000107947 */ /* 0x000fec0003800000 */
.L_x_1:
[----:B-1----:R-:W-:Y:S01]  /*0110*/  FMUL.FTZ R7, R0, R5 ;  /* 0x0000000500077220 */ /* 0x002fe20000410000 */
[----:B------:R-:W-:-:S03]  /*0120*/  FMUL.FTZ R5, R5, 0.5 ;  /* 0x3f00000005057820 */ /* 0x000fc60000410000 */
[----:B------:R-:W-:-:S04]  /*0130*/  FFMA R0, -R7, R7, R0 ;  /* 0x0000000707007223 */ /* 0x000fc80000000100 */
[----:B------:R-:W-:-:S07]  /*0140*/  FFMA R5, R0, R5, R7 ;  /* 0x0000000500057223 */ /* 0x000fce0000000007 */
.L_x_2:
[----:B------:R-:W-:Y:S05]  /*0150*/  BSYNC.RECONVERGENT B0 ;  /* 0x0000000000007941 */ /* 0x000fea0003800200 */
.L_x_0:
[----:B------:R-:W-:Y:S01]  /*0160*/  STG.E desc[UR4][R2.64], R5 ;  /* 0x0000000502007986 */ /* 0x000fe2000c101904 */
[----:B------:R-:W-:Y:S05]  /*0170*/  EXIT ;  /* 0x000000000000794d */ /* 0x000fea0003800000 */
        .weak           $__internal_0_$__cuda_sm20_sqrt_rn_f32_slowpath
        .type           $__internal_0_$__cuda_sm20_sqrt_rn_f32_slowpath,@function
        .size           $__internal_0_$__cuda_sm20_sqrt_rn_f32_slowpath,(.L_x_6 - $__internal_0_$__cuda_sm20_sqrt_rn_f32_slowpath)
$__internal_0_$__cuda_sm20_sqrt_rn_f32_slowpath:
[----:B------:R-:W-:-:S13]  /*0180*/  LOP3.LUT P0, RZ, R0, 0x7fffffff, RZ, 0xc0, !PT ;  /* 0x7fffffff00ff7812 */ /* 0x000fda000780c0ff */
[----:B------:R-:W-:Y:S01]  /*0190*/  @!P0 MOV R4, R0 ;  /* 0x0000000000048202 */ /* 0x000fe20000000f00 */
[----:B------:R-:W-:Y:S06]  /*01a0*/  @!P0 BRA `(.L_x_3) ;  /* 0x0000000000408947 */ /* 0x000fec0003800000 */
[----:B------:R-:W-:-:S13]  /*01b0*/  FSETP.GEU.FTZ.AND P0, PT, R0, RZ, PT ;  /* 0x000000ff0000720b */ /* 0x000fda0003f1e000 */
[----:B------:R-:W-:Y:S01]  /*01c0*/  @!P0 MOV R4, 0x7fffffff ;  /* 0x7fffffff00048802 */ /* 0x000fe20000000f00 */
[----:B------:R-:W-:Y:S06]  /*01d0*/  @!P0 BRA `(.L_x_3) ;  /* 0x0000000000348947 */ /* 0x000fec0003800000 */
[----:B------:R-:W-:-:S13]  /*01e0*/  FSETP.GTU.FTZ.AND P0, PT, |R0|, +INF , PT ;  /* 0x7f8000000000780b */ /* 0x000fda0003f1c200 */
[----:B------:R-:W-:Y:S01]  /*01f0*/  @P0 FADD.FTZ R4, R0, 1 ;  /* 0x3f80000000040421 */ /* 0x000fe20000010000 */
[----:B------:R-:W-:Y:S06]  /*0200*/  @P0 BRA `(.L_x_3) ;  /* 0x0000000000280947 */ /* 0x000fec0003800000 */
[----:B------:R-:W-:-:S13]  /*0210*/  FSETP.NEU.FTZ.AND P0, PT, |R0|, +INF , PT ;  /* 0x7f8000000000780b */ /* 0x000fda0003f1d200 */
[----:B------:R-:W-:-:S04]  /*0220*/  @P0 FFMA R5, R0, 1.84467440737095516160e+19, RZ ;  /* 0x5f80000000050823 */ /* 0x000fc800000000ff */
[----:B------:R-:W0:Y:S02]  /*0230*/  @P0 MUFU.RSQ R4, R5 ;  /* 0x0000000500040308 */ /* 0x000e240000001400 */
[----:B0-----:R-:W-:Y:S01]  /*0240*/  @P0 FMUL.FTZ R6, R5, R4 ;  /* 0x0000000405060220 */ /* 0x001fe20000410000 */
[----:B------:R-:W-:Y:S01]  /*0250*/  @P0 FMUL.FTZ R8, R4, 0.5 ;  /* 0x3f00000004080820 */ /* 0x000fe20000410000 */
[----:B------:R-:W-:Y:S02]  /*0260*/  @!P0 MOV R4, R0 ;  /* 0x0000000000048202 */ /* 0x000fe40000000f00 */
[----:B------:R-:W-:-:S04]  /*0270*/  @P0 FADD.FTZ R7, -R6, -RZ ;  /* 0x800000ff06070221 */ /* 0x000fc80000010100 */
[----:B------:R-:W-:-:S04]  /*0280*/  @P0 FFMA R7, R6, R7, R5 ;  /* 0x0000000706070223 */ /* 0x000fc80000000005 */
[----:B------:R-:W-:-:S04]  /*0290*/  @P0 FFMA R7, R7, R8, R6 ;  /* 0x0000000807070223 */ /* 0x000fc80000000006 */
[----:B------:R-:W-:-:S07]  /*02a0*/  @P0 FMUL.FTZ R4, R7, 2.3283064365386962891e-10 ;  /* 0x2f80000007040820 */ /* 0x000fce0000410000 */
.L_x_3:
[----:B------:R-:W-:Y:S01]  /*02b0*/  HFMA2 R5, -RZ, RZ, 0, 0 ;  /* 0x00000000ff057431 */ /* 0x000fe200000001ff */
[----:B------:R-:W-:Y:S02]  /*02c0*/  MOV R0, R4 ;  /* 0x0000000400007202 */ /* 0x000fe40000000f00 */
[----:B------:R-:W-:-:S04]  /*02d0*/  MOV R4, R9 ;  /* 0x0000000900047202 */ /* 0x000fc80000000f00 */
[----:B------:R-:W-:Y:S05]  /*02e0*/  RET.REL.NODEC R4 `(_Z10gpuSqrtVecPf) ;  /* 0xfffffffc04447950 */ /* 0x000fea0003c3ffff */
.L_x_4:
[----:B------:R-:W-:-:S00]  /*02f0*/  BRA `(.L_x_4) ;  /* 0xfffffffc00fc7947 */ /* 0x000fc0000383ffff */
[----:B------:R-:W-:-:S00]  /*0300*/  NOP ;  /* 0x0000000000007918 */ /* 0x000fc00000000000 */
[----:B------:R-:W-:-:S00]  /*0310*/  NOP ;  /* 0x0000000000007918 */ /* 0x000fc00000000000 */
[----:B------:R-:W-:-:S00]  /*0320*/  NOP ;  /* 0x0000000000007918 */ /* 0x000fc00000000000 */
[----:B------:R-:W-:-:S00]  /*0330*/  NOP ;  /* 0x0000000000007918 */ /* 0x000fc00000000000 */
[----:B------:R-:W-:-:S00]  /*0340*/  NOP ;  /* 0x0000000000007918 */ /* 0x000fc00000000000 */
[----:B------:R-:W-:-:S00]  /*0350*/  NOP ;  /* 0x0000000000007918 */ /* 0x000fc00000000000 */
[----:B------:R-:W-:-:S00]  /*0360*/  NOP ;  /* 0x0000000000007918 */ /* 0x000fc00000000000 */
[----:B------:R-:W-:-:S00]  /*0370*/  NOP ;  /* 0x0000000000007918 */ /* 0x000fc00000000000 */
.L_x_6:


//--------------------- .text._Z22gpuIncrementVecByConstPff --------------------------
	.section	.text._Z22gpuIncrementVecByConstPff,"ax",@progbits
	.align	128
        .global         _Z22gpuIncrementVecByConstPff
        .type           _Z22gpuIncrementVecByConstPff,@function
        .size           _Z22gpuIncrementVecByConstPff,(.L_x_8 - _Z22gpuIncrementVecByConstPff)
        .other          _Z22gpuIncrementVecByConstPff,@"STO_CUDA_ENTRY STV_DEFAULT"
_Z22gpuIncrementVecByConstPff:
.text._Z22gpuIncrementVecByConstPff:
[----:B------:R-:W-:Y:S01]  /*0000*/  LDC R1, c[0x0][0x37c] ;  /* 0x0000df00ff017b82 */ /* 0x000fe20000000800 */
[----:B------:R-:W0:Y:S02]  /*0010*/  S2R R5, SR_TID.X ;  /* 0x0000000000057919 */ /* 0x000e240000002100 */
[----:B0-----:R-:W-:-:S13]  /*0020*/  ISETP.GT.U32.AND P0, PT, R5, 0x1f3, PT ;  /* 0x000001f30500780c */ /* 0x001fda0003f04070 */
[----:B------:R-:W-:Y:S05]  /*0030*/  @P0 EXIT ;  /* 0x000000000000094d */ /* 0x000fea0003800000 */
[----:B------:R-:W0:Y:S01]  /*0040*/  LDC.64 R2, c[0x0][0x380] ;  /* 0x0000e000ff027b82 */ /* 0x000e220000000a00 */
[----:B------:R-:W1:Y:S01]  /*0050*/  LDCU.64 UR4, c[0x0][0x358] ;  /* 0x00006b00ff0477ac */ /* 0x000e620008000a00 */
[----:B------:R-:W2:Y:S01]  /*0060*/  LDCU UR6, c[0x0][0x388] ;  /* 0x00007100ff0677ac */ /* 0x000ea20008000800 */
[----:B0-----:R-:W-:-:S05]  /*0070*/  IMAD.WIDE.U32 R2, R5, 0x4, R2 ;  /* 0x0000000405027825 */ /* 0x001fca00078e0002 */
[----:B-1----:R-:W2:Y:S02]  /*0080*/  LDG.E R0, desc[UR4][R2.64] ;  /* 0x0000000402007981 */ /* 0x002ea4000c1e1900 */
[----:B--2---:R-:W-:-:S05]  /*0090*/  FADD R5, R0, UR6 ;  /* 0x0000000600057e21 */ /* 0x004fca0008000000 */
[----:B------:R-:W-:Y:S01]  /*00a0*/  STG.E desc[UR4][R2.64], R5 ;  /* 0x0000000502007986 */ /* 0x000fe2000c101904 */
[----:B------:R-:W-:Y:S05]  /*00b0*/  EXIT ;  /* 0x000000000000794d */ /* 0x000fea0003800000 */
.L_x_5:
        /* <DEDUP_REMOVED lines=12> */
.L_x_8:


//--------------------- .nv.shared.reserved.0     --------------------------
	.section	.nv.shared.reserved.0,"aw",@nobits
	.weak		__nv_reservedSMEM_offset_0_alias
	.size		__nv_reservedSMEM_offset_0_alias, 0, 64
	.other		__nv_reservedSMEM_offset_0_alias,@"STO_CUDA_RESERVED_SHARED STV_DEFAULT"
__nv_reservedSMEM_offset_0_alias:
	.zero		0
	.zero		64


//--------------------- .nv.constant0._Z10gpuSqrtVecPf --------------------------
	.section	.nv.constant0._Z10gpuSqrtVecPf,"a",@progbits
	.sectionflags	@""
	.align	4
.nv.constant0._Z10gpuSqrtVecPf:
	.zero		904


//--------------------- .nv.constant0._Z22gpuIncrementVecByConstPff --------------------------
	.section	.nv.constant0._Z22gpuIncrementVecByConstPff,"a",@progbits
	.sectionflags	@""
	.align	4
.nv.constant0._Z22gpuIncrementVecByConstPff:
	.zero		908


//--------------------- SYMBOLS --------------------------

	.type		.nv.reservedSmem.offset0,@object
	.size		.nv.reservedSmem.offset0,0x4
